//
// Generated by NVIDIA NVVM Compiler
//
// Compiler Build ID: CL-36424714
// Cuda compilation tools, release 13.0, V13.0.88
// Based on NVVM 20.0.0
//

.version 9.0
.target sm_100
.address_size 64

	// .globl	Thumbnail_uchar

.visible .entry Thumbnail_uchar(
	.param .u64 Thumbnail_uchar_param_0,
	.param .u64 .ptr .align 1 Thumbnail_uchar_param_1,
	.param .u32 Thumbnail_uchar_param_2,
	.param .u32 Thumbnail_uchar_param_3
)
{
	.reg .pred 	%p<4>;
	.reg .b32 	%r<17>;
	.reg .b32 	%f<3>;
	.reg .b64 	%rd<7>;

	ld.param.u64 	%rd1, [Thumbnail_uchar_param_0];
	ld.param.u64 	%rd2, [Thumbnail_uchar_param_1];
	ld.param.u32 	%r3, [Thumbnail_uchar_param_2];
	ld.param.u32 	%r4, [Thumbnail_uchar_param_3];
	mov.u32 	%r5, %ctaid.x;
	mov.u32 	%r6, %ntid.x;
	mov.u32 	%r7, %tid.x;
	mad.lo.s32 	%r1, %r5, %r6, %r7;
	mov.u32 	%r8, %ctaid.y;
	mov.u32 	%r9, %ntid.y;
	mov.u32 	%r10, %tid.y;
	mad.lo.s32 	%r2, %r8, %r9, %r10;
	setp.ge.s32 	%p1, %r2, %r4;
	setp.ge.s32 	%p2, %r1, %r3;
	or.pred  	%p3, %p2, %p1;
	@%p3 bra 	$L__BB0_2;
	cvta.to.global.u64 	%rd3, %rd2;
	cvt.rn.f32.s32 	%f1, %r1;
	cvt.rn.f32.u32 	%f2, %r2;
	tex.2d.v4.u32.f32 	{%r11, %r12, %r13, %r14}, [%rd1, {%f1, %f2}];
	shl.b32 	%r15, %r11, 2;
	cvt.u64.u32 	%rd4, %r15;
	and.b64  	%rd5, %rd4, 1020;
	add.s64 	%rd6, %rd3, %rd5;
	atom.global.add.u32 	%r16, [%rd6], 1;
$L__BB0_2:
	ret;

}
	// .globl	Thumbnail_uchar2
.visible .entry Thumbnail_uchar2(
	.param .u64 Thumbnail_uchar2_param_0,
	.param .u64 .ptr .align 1 Thumbnail_uchar2_param_1,
	.param .u32 Thumbnail_uchar2_param_2,
	.param .u32 Thumbnail_uchar2_param_3
)
{
	.reg .pred 	%p<4>;
	.reg .b32 	%r<19>;
	.reg .b32 	%f<3>;
	.reg .b64 	%rd<10>;

	ld.param.u64 	%rd1, [Thumbnail_uchar2_param_0];
	ld.param.u64 	%rd2, [Thumbnail_uchar2_param_1];
	ld.param.u32 	%r3, [Thumbnail_uchar2_param_2];
	ld.param.u32 	%r4, [Thumbnail_uchar2_param_3];
	mov.u32 	%r5, %ctaid.x;
	mov.u32 	%r6, %ntid.x;
	mov.u32 	%r7, %tid.x;
	mad.lo.s32 	%r1, %r5, %r6, %r7;
	mov.u32 	%r8, %ctaid.y;
	mov.u32 	%r9, %ntid.y;
	mov.u32 	%r10, %tid.y;
	mad.lo.s32 	%r2, %r8, %r9, %r10;
	setp.ge.s32 	%p1, %r2, %r4;
	setp.ge.s32 	%p2, %r1, %r3;
	or.pred  	%p3, %p2, %p1;
	@%p3 bra 	$L__BB1_2;
	cvta.to.global.u64 	%rd3, %rd2;
	cvt.rn.f32.s32 	%f1, %r1;
	cvt.rn.f32.u32 	%f2, %r2;
	tex.2d.v4.u32.f32 	{%r11, %r12, %r13, %r14}, [%rd1, {%f1, %f2}];
	shl.b32 	%r15, %r11, 2;
	cvt.u64.u32 	%rd4, %r15;
	and.b64  	%rd5, %rd4, 1020;
	add.s64 	%rd6, %rd3, %rd5;
	atom.global.add.u32 	%r16, [%rd6], 1;
	shl.b32 	%r17, %r12, 2;
	cvt.u64.u32 	%rd7, %r17;
	and.b64  	%rd8, %rd7, 1020;
	add.s64 	%rd9, %rd3, %rd8;
	atom.global.add.u32 	%r18, [%rd9+1024], 1;
$L__BB1_2:
	ret;

}
	// .globl	Thumbnail_ushort
.visible .entry Thumbnail_ushort(
	.param .u64 Thumbnail_ushort_param_0,
	.param .u64 .ptr .align 1 Thumbnail_ushort_param_1,
	.param .u32 Thumbnail_ushort_param_2,
	.param .u32 Thumbnail_ushort_param_3
)
{
	.reg .pred 	%p<4>;
	.reg .b32 	%r<19>;
	.reg .b32 	%f<3>;
	.reg .b64 	%rd<6>;

	ld.param.u64 	%rd1, [Thumbnail_ushort_param_0];
	ld.param.u64 	%rd2, [Thumbnail_ushort_param_1];
	ld.param.u32 	%r3, [Thumbnail_ushort_param_2];
	ld.param.u32 	%r4, [Thumbnail_ushort_param_3];
	mov.u32 	%r5, %ctaid.x;
	mov.u32 	%r6, %ntid.x;
	mov.u32 	%r7, %tid.x;
	mad.lo.s32 	%r1, %r5, %r6, %r7;
	mov.u32 	%r8, %ctaid.y;
	mov.u32 	%r9, %ntid.y;
	mov.u32 	%r10, %tid.y;
	mad.lo.s32 	%r2, %r8, %r9, %r10;
	setp.ge.s32 	%p1, %r2, %r4;
	setp.ge.s32 	%p2, %r1, %r3;
	or.pred  	%p3, %p2, %p1;
	@%p3 bra 	$L__BB2_2;
	cvta.to.global.u64 	%rd3, %rd2;
	cvt.rn.f32.s32 	%f1, %r1;
	cvt.rn.f32.u32 	%f2, %r2;
	tex.2d.v4.u32.f32 	{%r11, %r12, %r13, %r14}, [%rd1, {%f1, %f2}];
	and.b32  	%r15, %r11, 65408;
	add.s32 	%r16, %r15, 128;
	shr.u32 	%r17, %r16, 8;
	mul.wide.u32 	%rd4, %r17, 4;
	add.s64 	%rd5, %rd3, %rd4;
	atom.global.add.u32 	%r18, [%rd5], 1;
$L__BB2_2:
	ret;

}
	// .globl	Thumbnail_ushort2
.visible .entry Thumbnail_ushort2(
	.param .u64 Thumbnail_ushort2_param_0,
	.param .u64 .ptr .align 1 Thumbnail_ushort2_param_1,
	.param .u32 Thumbnail_ushort2_param_2,
	.param .u32 Thumbnail_ushort2_param_3
)
{
	.reg .pred 	%p<4>;
	.reg .b32 	%r<23>;
	.reg .b32 	%f<3>;
	.reg .b64 	%rd<8>;

	ld.param.u64 	%rd1, [Thumbnail_ushort2_param_0];
	ld.param.u64 	%rd2, [Thumbnail_ushort2_param_1];
	ld.param.u32 	%r3, [Thumbnail_ushort2_param_2];
	ld.param.u32 	%r4, [Thumbnail_ushort2_param_3];
	mov.u32 	%r5, %ctaid.x;
	mov.u32 	%r6, %ntid.x;
	mov.u32 	%r7, %tid.x;
	mad.lo.s32 	%r1, %r5, %r6, %r7;
	mov.u32 	%r8, %ctaid.y;
	mov.u32 	%r9, %ntid.y;
	mov.u32 	%r10, %tid.y;
	mad.lo.s32 	%r2, %r8, %r9, %r10;
	setp.ge.s32 	%p1, %r2, %r4;
	setp.ge.s32 	%p2, %r1, %r3;
	or.pred  	%p3, %p2, %p1;
	@%p3 bra 	$L__BB3_2;
	cvta.to.global.u64 	%rd3, %rd2;
	cvt.rn.f32.s32 	%f1, %r1;
	cvt.rn.f32.u32 	%f2, %r2;
	tex.2d.v4.u32.f32 	{%r11, %r12, %r13, %r14}, [%rd1, {%f1, %f2}];
	and.b32  	%r15, %r11, 65408;
	add.s32 	%r16, %r15, 128;
	shr.u32 	%r17, %r16, 8;
	mul.wide.u32 	%rd4, %r17, 4;
	add.s64 	%rd5, %rd3, %rd4;
	atom.global.add.u32 	%r18, [%rd5], 1;
	and.b32  	%r19, %r12, 65408;
	add.s32 	%r20, %r19, 128;
	shr.u32 	%r21, %r20, 8;
	mul.wide.u32 	%rd6, %r21, 4;
	add.s64 	%rd7, %rd3, %rd6;
	atom.global.add.u32 	%r22, [%rd7+1024], 1;
$L__BB3_2:
	ret;

}


// ===== COMPILED SASS (sm_100) =====

	.target	sm_100

	.elftype	@"ET_EXEC"


//--------------------- .note.nv.tkinfo           --------------------------
	.section	.note.nv.tkinfo,"",@"SHT_NOTE"
	.sectionflags	@"SHF_NOTE_NV_TKINFO"
	.tkinfo
        /*0018*/ 	.word	0x00000002
        /*0030*/ 	.string	""
        /*0030*/ 	.string	"ptxas"
        /*0030*/ 	.string	"Cuda compilation tools, release 13.0, V13.0.88"
        /*0030*/ 	.string	"Build cuda_13.0.r13.0/compiler.36424714_0"
        /*0030*/ 	.string	"-arch sm_100 -m 64 "



//--------------------- .note.nv.cuinfo           --------------------------
	.section	.note.nv.cuinfo,"",@"SHT_NOTE"
	.sectionflags	@"SHF_NOTE_NV_CUINFO"
        /*0018*/ 	.short	0x0002
        /*001a*/ 	.short	0x0064
        /*001c*/ 	.short	0x0082
	.zero		2


//--------------------- .nv.info                  --------------------------
	.section	.nv.info,"",@"SHT_CUDA_INFO"
	.align	4


	//----- nvinfo : EIATTR_REGCOUNT
	.align		4
        /*0000*/ 	.byte	0x04, 0x2f
        /*0002*/ 	.short	(.L_1 - .L_0)
	.align		4
.L_0:
        /*0004*/ 	.word	index@(Thumbnail_uchar)
        /*0008*/ 	.word	0x0000000a


	//----- nvinfo : EIATTR_FRAME_SIZE
	.align		4
.L_1:
        /*000c*/ 	.byte	0x04, 0x11
        /*000e*/ 	.short	(.L_3 - .L_2)
	.align		4
.L_2:
        /*0010*/ 	.word	index@(Thumbnail_uchar)
        /*0014*/ 	.word	0x00000000


	//----- nvinfo : EIATTR_REGCOUNT
	.align		4
.L_3:
        /*0018*/ 	.byte	0x04, 0x2f
        /*001a*/ 	.short	(.L_5 - .L_4)
	.align		4
.L_4:
        /*001c*/ 	.word	index@(Thumbnail_uchar2)
        /*0020*/ 	.word	0x0000000b


	//----- nvinfo : EIATTR_FRAME_SIZE
	.align		4
.L_5:
        /*0024*/ 	.byte	0x04, 0x11
        /*0026*/ 	.short	(.L_7 - .L_6)
	.align		4
.L_6:
        /*0028*/ 	.word	index@(Thumbnail_uchar2)
        /*002c*/ 	.word	0x00000000


	//----- nvinfo : EIATTR_REGCOUNT
	.align		4
.L_7:
        /*0030*/ 	.byte	0x04, 0x2f
        /*0032*/ 	.short	(.L_9 - .L_8)
	.align		4
.L_8:
        /*0034*/ 	.word	index@(Thumbnail_ushort)
        /*0038*/ 	.word	0x0000000c


	//----- nvinfo : EIATTR_FRAME_SIZE
	.align		4
.L_9:
        /*003c*/ 	.byte	0x04, 0x11
        /*003e*/ 	.short	(.L_11 - .L_10)
	.align		4
.L_10:
        /*0040*/ 	.word	index@(Thumbnail_ushort)
        /*0044*/ 	.word	0x00000000


	//----- nvinfo : EIATTR_REGCOUNT
	.align		4
.L_11:
        /*0048*/ 	.byte	0x04, 0x2f
        /*004a*/ 	.short	(.L_13 - .L_12)
	.align		4
.L_12:
        /*004c*/ 	.word	index@(Thumbnail_ushort2)
        /*0050*/ 	.word	0x0000000e


	//----- nvinfo : EIATTR_FRAME_SIZE
	.align		4
.L_13:
        /*0054*/ 	.byte	0x04, 0x11
        /*0056*/ 	.short	(.L_15 - .L_14)
	.align		4
.L_14:
        /*0058*/ 	.word	index@(Thumbnail_ushort2)
        /*005c*/ 	.word	0x00000000


	//----- nvinfo : EIATTR_MIN_STACK_SIZE
	.align		4
.L_15:
        /*0060*/ 	.byte	0x04, 0x12
        /*0062*/ 	.short	(.L_17 - .L_16)
	.align		4
.L_16:
        /*0064*/ 	.word	index@(Thumbnail_ushort2)
        /*0068*/ 	.word	0x00000000


	//----- nvinfo : EIATTR_MIN_STACK_SIZE
	.align		4
.L_17:
        /*006c*/ 	.byte	0x04, 0x12
        /*006e*/ 	.short	(.L_19 - .L_18)
	.align		4
.L_18:
        /*0070*/ 	.word	index@(Thumbnail_ushort)
        /*0074*/ 	.word	0x00000000


	//----- nvinfo : EIATTR_MIN_STACK_SIZE
	.align		4
.L_19:
        /*0078*/ 	.byte	0x04, 0x12
        /*007a*/ 	.short	(.L_21 - .L_20)
	.align		4
.L_20:
        /*007c*/ 	.word	index@(Thumbnail_uchar2)
        /*0080*/ 	.word	0x00000000


	//----- nvinfo : EIATTR_MIN_STACK_SIZE
	.align		4
.L_21:
        /*0084*/ 	.byte	0x04, 0x12
        /*0086*/ 	.short	(.L_23 - .L_22)
	.align		4
.L_22:
        /*0088*/ 	.word	index@(Thumbnail_uchar)
        /*008c*/ 	.word	0x00000000
.L_23:


//--------------------- .nv.compat                --------------------------
	.section	.nv.compat,"",@"SHT_CUDA_COMPAT_INFO"
	.align	4
        /*0000*/ 	.byte	0x02, 0x09, 0x00, 0x00, 0x02, 0x02, 0x02, 0x00, 0x02, 0x05, 0x05, 0x00, 0x03, 0x07, 0x01, 0x01
        /*0010*/ 	.byte	0x02, 0x03, 0x00, 0x00, 0x02, 0x06, 0x01, 0x00, 0x04, 0x0b, 0x08, 0x00, 0x09, 0x00, 0x00, 0x00
        /*0020*/ 	.byte	0x00, 0x00, 0x00, 0x00


//--------------------- .nv.info.Thumbnail_ushort2 --------------------------
	.section	.nv.info.Thumbnail_ushort2,"",@"SHT_CUDA_INFO"
	.sectionflags	@""
	.align	4


	//----- nvinfo : EIATTR_CUDA_API_VERSION
	.align		4
        /*0000*/ 	.byte	0x04, 0x37
        /*0002*/ 	.short	(.L_25 - .L_24)
.L_24:
        /*0004*/ 	.word	0x00000082


	//----- nvinfo : EIATTR_KPARAM_INFO
	.align		4
.L_25:
        /*0008*/ 	.byte	0x04, 0x17
        /*000a*/ 	.short	(.L_27 - .L_26)
.L_26:
        /*000c*/ 	.word	0x00000000
        /*0010*/ 	.short	0x0003
        /*0012*/ 	.short	0x0014
        /*0014*/ 	.byte	0x00, 0xf0, 0x11, 0x00


	//----- nvinfo : EIATTR_KPARAM_INFO
	.align		4
.L_27:
        /*0018*/ 	.byte	0x04, 0x17
        /*001a*/ 	.short	(.L_29 - .L_28)
.L_28:
        /*001c*/ 	.word	0x00000000
        /*0020*/ 	.short	0x0002
        /*0022*/ 	.short	0x0010
        /*0024*/ 	.byte	0x00, 0xf0, 0x11, 0x00


	//----- nvinfo : EIATTR_KPARAM_INFO
	.align		4
.L_29:
        /*0028*/ 	.byte	0x04, 0x17
        /*002a*/ 	.short	(.L_31 - .L_30)
.L_30:
        /*002c*/ 	.word	0x00000000
        /*0030*/ 	.short	0x0001
        /*0032*/ 	.short	0x0008
        /*0034*/ 	.byte	0x00, 0xf5, 0x21, 0x00


	//----- nvinfo : EIATTR_KPARAM_INFO
	.align		4
.L_31:
        /*0038*/ 	.byte	0x04, 0x17
        /*003a*/ 	.short	(.L_33 - .L_32)
.L_32:
        /*003c*/ 	.word	0x00000000
        /*0040*/ 	.short	0x0000
        /*0042*/ 	.short	0x0000
        /*0044*/ 	.byte	0x00, 0xf0, 0x21, 0x00


	//----- nvinfo : EIATTR_SPARSE_MMA_MASK
	.align		4
.L_33:
        /*0048*/ 	.byte	0x03, 0x50
        /*004a*/ 	.short	0x0000


	//----- nvinfo : EIATTR_MAXREG_COUNT
	.align		4
        /*004c*/ 	.byte	0x03, 0x1b
        /*004e*/ 	.short	0x00ff


	//----- nvinfo : EIATTR_MERCURY_ISA_VERSION
	.align		4
        /*0050*/ 	.byte	0x03, 0x5f
        /*0052*/ 	.short	0x0101


	//----- nvinfo : EIATTR_VRC_CTA_INIT_COUNT
	.align		4
        /*0054*/ 	.byte	0x02, 0x4a
	.zero		1
	.zero		1


	//----- nvinfo : EIATTR_EXIT_INSTR_OFFSETS
	.align		4
        /*0058*/ 	.byte	0x04, 0x1c
        /*005a*/ 	.short	(.L_35 - .L_34)


	//   ....[0]....
.L_34:
        /*005c*/ 	.word	0x000000c0


	//   ....[1]....
        /*0060*/ 	.word	0x00000200


	//----- nvinfo : EIATTR_CBANK_PARAM_SIZE
	.align		4
.L_35:
        /*0064*/ 	.byte	0x03, 0x19
        /*0066*/ 	.short	0x0018


	//----- nvinfo : EIATTR_PARAM_CBANK
	.align		4
        /*0068*/ 	.byte	0x04, 0x0a
        /*006a*/ 	.short	(.L_37 - .L_36)
	.align		4
.L_36:
        /*006c*/ 	.word	index@(.nv.constant0.Thumbnail_ushort2)
        /*0070*/ 	.short	0x0380
        /*0072*/ 	.short	0x0018


	//----- nvinfo : EIATTR_SW_WAR
	.align		4
.L_37:
        /*0074*/ 	.byte	0x04, 0x36
        /*0076*/ 	.short	(.L_39 - .L_38)
.L_38:
        /*0078*/ 	.word	0x00000008
.L_39:


//--------------------- .nv.info.Thumbnail_ushort --------------------------
	.section	.nv.info.Thumbnail_ushort,"",@"SHT_CUDA_INFO"
	.sectionflags	@""
	.align	4


	//----- nvinfo : EIATTR_CUDA_API_VERSION
	.align		4
        /*0000*/ 	.byte	0x04, 0x37
        /*0002*/ 	.short	(.L_41 - .L_40)
.L_40:
        /*0004*/ 	.word	0x00000082


	//----- nvinfo : EIATTR_KPARAM_INFO
	.align		4
.L_41:
        /*0008*/ 	.byte	0x04, 0x17
        /*000a*/ 	.short	(.L_43 - .L_42)
.L_42:
        /*000c*/ 	.word	0x00000000
        /*0010*/ 	.short	0x0003
        /*0012*/ 	.short	0x0014
        /*0014*/ 	.byte	0x00, 0xf0, 0x11, 0x00


	//----- nvinfo : EIATTR_KPARAM_INFO
	.align		4
.L_43:
        /*0018*/ 	.byte	0x04, 0x17
        /*001a*/ 	.short	(.L_45 - .L_44)
.L_44:
        /*001c*/ 	.word	0x00000000
        /*0020*/ 	.short	0x0002
        /*0022*/ 	.short	0x0010
        /*0024*/ 	.byte	0x00, 0xf0, 0x11, 0x00


	//----- nvinfo : EIATTR_KPARAM_INFO
	.align		4
.L_45:
        /*0028*/ 	.byte	0x04, 0x17
        /*002a*/ 	.short	(.L_47 - .L_46)
.L_46:
        /*002c*/ 	.word	0x00000000
        /*0030*/ 	.short	0x0001
        /*0032*/ 	.short	0x0008
        /*0034*/ 	.byte	0x00, 0xf5, 0x21, 0x00


	//----- nvinfo : EIATTR_KPARAM_INFO
	.align		4
.L_47:
        /*0038*/ 	.byte	0x04, 0x17
        /*003a*/ 	.short	(.L_49 - .L_48)
.L_48:
        /*003c*/ 	.word	0x00000000
        /*0040*/ 	.short	0x0000
        /*0042*/ 	.short	0x0000
        /*0044*/ 	.byte	0x00, 0xf0, 0x21, 0x00


	//----- nvinfo : EIATTR_SPARSE_MMA_MASK
	.align		4
.L_49:
        /*0048*/ 	.byte	0x03, 0x50
        /*004a*/ 	.short	0x0000


	//----- nvinfo : EIATTR_MAXREG_COUNT
	.align		4
        /*004c*/ 	.byte	0x03, 0x1b
        /*004e*/ 	.short	0x00ff


	//----- nvinfo : EIATTR_MERCURY_ISA_VERSION
	.align		4
        /*0050*/ 	.byte	0x03, 0x5f
        /*0052*/ 	.short	0x0101


	//----- nvinfo : EIATTR_VRC_CTA_INIT_COUNT
	.align		4
        /*0054*/ 	.byte	0x02, 0x4a
	.zero		1
	.zero		1


	//----- nvinfo : EIATTR_EXIT_INSTR_OFFSETS
	.align		4
        /*0058*/ 	.byte	0x04, 0x1c
        /*005a*/ 	.short	(.L_51 - .L_50)


	//   ....[0]....
.L_50:
        /*005c*/ 	.word	0x000000c0


	//   ....[1]....
        /*0060*/ 	.word	0x000001b0


	//----- nvinfo : EIATTR_CBANK_PARAM_SIZE
	.align		4
.L_51:
        /*0064*/ 	.byte	0x03, 0x19
        /*0066*/ 	.short	0x0018


	//----- nvinfo : EIATTR_PARAM_CBANK
	.align		4
        /*0068*/ 	.byte	0x04, 0x0a
        /*006a*/ 	.short	(.L_53 - .L_52)
	.align		4
.L_52:
        /*006c*/ 	.word	index@(.nv.constant0.Thumbnail_ushort)
        /*0070*/ 	.short	0x0380
        /*0072*/ 	.short	0x0018


	//----- nvinfo : EIATTR_SW_WAR
	.align		4
.L_53:
        /*0074*/ 	.byte	0x04, 0x36
        /*0076*/ 	.short	(.L_55 - .L_54)
.L_54:
        /*0078*/ 	.word	0x00000008
.L_55:


//--------------------- .nv.info.Thumbnail_uchar2 --------------------------
	.section	.nv.info.Thumbnail_uchar2,"",@"SHT_CUDA_INFO"
	.sectionflags	@""
	.align	4


	//----- nvinfo : EIATTR_CUDA_API_VERSION
	.align		4
        /*0000*/ 	.byte	0x04, 0x37
        /*0002*/ 	.short	(.L_57 - .L_56)
.L_56:
        /*0004*/ 	.word	0x00000082


	//----- nvinfo : EIATTR_KPARAM_INFO
	.align		4
.L_57:
        /*0008*/ 	.byte	0x04, 0x17
        /*000a*/ 	.short	(.L_59 - .L_58)
.L_58:
        /*000c*/ 	.word	0x00000000
        /*0010*/ 	.short	0x0003
        /*0012*/ 	.short	0x0014
        /*0014*/ 	.byte	0x00, 0xf0, 0x11, 0x00


	//----- nvinfo : EIATTR_KPARAM_INFO
	.align		4
.L_59:
        /*0018*/ 	.byte	0x04, 0x17
        /*001a*/ 	.short	(.L_61 - .L_60)
.L_60:
        /*001c*/ 	.word	0x00000000
        /*0020*/ 	.short	0x0002
        /*0022*/ 	.short	0x0010
        /*0024*/ 	.byte	0x00, 0xf0, 0x11, 0x00


	//----- nvinfo : EIATTR_KPARAM_INFO
	.align		4
.L_61:
        /*0028*/ 	.byte	0x04, 0x17
        /*002a*/ 	.short	(.L_63 - .L_62)
.L_62:
        /*002c*/ 	.word	0x00000000
        /*0030*/ 	.short	0x0001
        /*0032*/ 	.short	0x0008
        /*0034*/ 	.byte	0x00, 0xf5, 0x21, 0x00


	//----- nvinfo : EIATTR_KPARAM_INFO
	.align		4
.L_63:
        /*0038*/ 	.byte	0x04, 0x17
        /*003a*/ 	.short	(.L_65 - .L_64)
.L_64:
        /*003c*/ 	.word	0x00000000
        /*0040*/ 	.short	0x0000
        /*0042*/ 	.short	0x0000
        /*0044*/ 	.byte	0x00, 0xf0, 0x21, 0x00


	//----- nvinfo : EIATTR_SPARSE_MMA_MASK
	.align		4
.L_65:
        /*0048*/ 	.byte	0x03, 0x50
        /*004a*/ 	.short	0x0000


	//----- nvinfo : EIATTR_MAXREG_COUNT
	.align		4
        /*004c*/ 	.byte	0x03, 0x1b
        /*004e*/ 	.short	0x00ff


	//----- nvinfo : EIATTR_MERCURY_ISA_VERSION
	.align		4
        /*0050*/ 	.byte	0x03, 0x5f
        /*0052*/ 	.short	0x0101


	//----- nvinfo : EIATTR_VRC_CTA_INIT_COUNT
	.align		4
        /*0054*/ 	.byte	0x02, 0x4a
	.zero		1
	.zero		1


	//----- nvinfo : EIATTR_EXIT_INSTR_OFFSETS
	.align		4
        /*0058*/ 	.byte	0x04, 0x1c
        /*005a*/ 	.short	(.L_67 - .L_66)


	//   ....[0]....
.L_66:
        /*005c*/ 	.word	0x000000c0


	//   ....[1]....
        /*0060*/ 	.word	0x00000200


	//----- nvinfo : EIATTR_CBANK_PARAM_SIZE
	.align		4
.L_67:
        /*0064*/ 	.byte	0x03, 0x19
        /*0066*/ 	.short	0x0018


	//----- nvinfo : EIATTR_PARAM_CBANK
	.align		4
        /*0068*/ 	.byte	0x04, 0x0a
        /*006a*/ 	.short	(.L_69 - .L_68)
	.align		4
.L_68:
        /*006c*/ 	.word	index@(.nv.constant0.Thumbnail_uchar2)
        /*0070*/ 	.short	0x0380
        /*0072*/ 	.short	0x0018


	//----- nvinfo : EIATTR_SW_WAR
	.align		4
.L_69:
        /*0074*/ 	.byte	0x04, 0x36
        /*0076*/ 	.short	(.L_71 - .L_70)
.L_70:
        /*0078*/ 	.word	0x00000008
.L_71:


//--------------------- .nv.info.Thumbnail_uchar  --------------------------
	.section	.nv.info.Thumbnail_uchar,"",@"SHT_CUDA_INFO"
	.sectionflags	@""
	.align	4


	//----- nvinfo : EIATTR_CUDA_API_VERSION
	.align		4
        /*0000*/ 	.byte	0x04, 0x37
        /*0002*/ 	.short	(.L_73 - .L_72)
.L_72:
        /*0004*/ 	.word	0x00000082


	//----- nvinfo : EIATTR_KPARAM_INFO
	.align		4
.L_73:
        /*0008*/ 	.byte	0x04, 0x17
        /*000a*/ 	.short	(.L_75 - .L_74)
.L_74:
        /*000c*/ 	.word	0x00000000
        /*0010*/ 	.short	0x0003
        /*0012*/ 	.short	0x0014
        /*0014*/ 	.byte	0x00, 0xf0, 0x11, 0x00


	//----- nvinfo : EIATTR_KPARAM_INFO
	.align		4
.L_75:
        /*0018*/ 	.byte	0x04, 0x17
        /*001a*/ 	.short	(.L_77 - .L_76)
.L_76:
        /*001c*/ 	.word	0x00000000
        /*0020*/ 	.short	0x0002
        /*0022*/ 	.short	0x0010
        /*0024*/ 	.byte	0x00, 0xf0, 0x11, 0x00


	//----- nvinfo : EIATTR_KPARAM_INFO
	.align		4
.L_77:
        /*0028*/ 	.byte	0x04, 0x17
        /*002a*/ 	.short	(.L_79 - .L_78)
.L_78:
        /*002c*/ 	.word	0x00000000
        /*0030*/ 	.short	0x0001
        /*0032*/ 	.short	0x0008
        /*0034*/ 	.byte	0x00, 0xf5, 0x21, 0x00


	//----- nvinfo : EIATTR_KPARAM_INFO
	.align		4
.L_79:
        /*0038*/ 	.byte	0x04, 0x17
        /*003a*/ 	.short	(.L_81 - .L_80)
.L_80:
        /*003c*/ 	.word	0x00000000
        /*0040*/ 	.short	0x0000
        /*0042*/ 	.short	0x0000
        /*0044*/ 	.byte	0x00, 0xf0, 0x21, 0x00


	//----- nvinfo : EIATTR_SPARSE_MMA_MASK
	.align		4
.L_81:
        /*0048*/ 	.byte	0x03, 0x50
        /*004a*/ 	.short	0x0000


	//----- nvinfo : EIATTR_MAXREG_COUNT
	.align		4
        /*004c*/ 	.byte	0x03, 0x1b
        /*004e*/ 	.short	0x00ff


	//----- nvinfo : EIATTR_MERCURY_ISA_VERSION
	.align		4
        /*0050*/ 	.byte	0x03, 0x5f
        /*0052*/ 	.short	0x0101


	//----- nvinfo : EIATTR_VRC_CTA_INIT_COUNT
	.align		4
        /*0054*/ 	.byte	0x02, 0x4a
	.zero		1
	.zero		1


	//----- nvinfo : EIATTR_EXIT_INSTR_OFFSETS
	.align		4
        /*0058*/ 	.byte	0x04, 0x1c
        /*005a*/ 	.short	(.L_83 - .L_82)


	//   ....[0]....
.L_82:
        /*005c*/ 	.word	0x000000c0


	//   ....[1]....
        /*0060*/ 	.word	0x000001b0


	//----- nvinfo : EIATTR_CBANK_PARAM_SIZE
	.align		4
.L_83:
        /*0064*/ 	.byte	0x03, 0x19
        /*0066*/ 	.short	0x0018


	//----- nvinfo : EIATTR_PARAM_CBANK
	.align		4
        /*0068*/ 	.byte	0x04, 0x0a
        /*006a*/ 	.short	(.L_85 - .L_84)
	.align		4
.L_84:
        /*006c*/ 	.word	index@(.nv.constant0.Thumbnail_uchar)
        /*0070*/ 	.short	0x0380
        /*0072*/ 	.short	0x0018


	//----- nvinfo : EIATTR_SW_WAR
	.align		4
.L_85:
        /*0074*/ 	.byte	0x04, 0x36
        /*0076*/ 	.short	(.L_87 - .L_86)
.L_86:
        /*0078*/ 	.word	0x00000008
.L_87:


//--------------------- .nv.callgraph             --------------------------
	.section	.nv.callgraph,"",@"SHT_CUDA_CALLGRAPH"
	.align	4
	.sectionentsize	8
	.align		4
        /*0000*/ 	.word	0x00000000
	.align		4
        /*0004*/ 	.word	0xffffffff
	.align		4
        /*0008*/ 	.word	0x00000000
	.align		4
        /*000c*/ 	.word	0xfffffffe
	.align		4
        /*0010*/ 	.word	0x00000000
	.align		4
        /*0014*/ 	.word	0xfffffffd
	.align		4
        /*0018*/ 	.word	0x00000000
	.align		4
        /*001c*/ 	.word	0xfffffffc


//--------------------- .text.Thumbnail_ushort2   --------------------------
	.section	.text.Thumbnail_ushort2,"ax",@progbits
	.align	128
        .global         Thumbnail_ushort2
        .type           Thumbnail_ushort2,@function
        .size           Thumbnail_ushort2,(.L_x_4 - Thumbnail_ushort2)
        .other          Thumbnail_ushort2,@"STO_CUDA_ENTRY STV_DEFAULT"
Thumbnail_ushort2:
.text.Thumbnail_ushort2:
[----:B------:R-:W-:Y:S01]  /*0000*/  LDC R1, c[0x0][0x37c] ;  /* 0x0000df00ff017b82 */ /* 0x000fe20000000800 */
[----:B------:R-:W0:Y:S07]  /*0010*/  S2R R5, SR_TID.Y ;  /* 0x0000000000057919 */ /* 0x000e2e0000002200 */
[----:B------:R-:W1:Y:S01]  /*0020*/  LDC R0, c[0x0][0x360] ;  /* 0x0000d800ff007b82 */ /* 0x000e620000000800 */
[----:B------:R-:W2:Y:S01]  /*0030*/  LDCU.64 UR6, c[0x0][0x390] ;  /* 0x00007200ff0677ac */ /* 0x000ea20008000a00 */
[----:B------:R-:W1:Y:S06]  /*0040*/  S2R R3, SR_TID.X ;  /* 0x0000000000037919 */ /* 0x000e6c0000002100 */
[----:B------:R-:W0:Y:S08]  /*0050*/  S2UR UR5, SR_CTAID.Y ;  /* 0x00000000000579c3 */ /* 0x000e300000002600 */
[----:B------:R-:W0:Y:S08]  /*0060*/  LDC R2, c[0x0][0x364] ;  /* 0x0000d900ff027b82 */ /* 0x000e300000000800 */
[----:B------:R-:W1:Y:S01]  /*0070*/  S2UR UR4, SR_CTAID.X ;  /* 0x00000000000479c3 */ /* 0x000e620000002500 */
[----:B0-----:R-:W-:-:S05]  /*0080*/  IMAD R2, R2, UR5, R5 ;  /* 0x0000000502027c24 */ /* 0x001fca000f8e0205 */
[----:B--2---:R-:W-:Y:S01]  /*0090*/  ISETP.GE.AND P0, PT, R2, UR7, PT ;  /* 0x0000000702007c0c */ /* 0x004fe2000bf06270 */
[----:B-1----:R-:W-:-:S05]  /*00a0*/  IMAD R0, R0, UR4, R3 ;  /* 0x0000000400007c24 */ /* 0x002fca000f8e0203 */
[----:B------:R-:W-:-:S13]  /*00b0*/  ISETP.GE.OR P0, PT, R0, UR6, P0 ;  /* 0x0000000600007c0c */ /* 0x000fda0008706670 */
[----:B------:R-:W-:Y:S05]  /*00c0*/  @P0 EXIT ;  /* 0x000000000000094d */ /* 0x000fea0003800000 */
[----:B------:R-:W0:Y:S01]  /*00d0*/  LDCU UR4, c[0x0][0x380] ;  /* 0x00007000ff0477ac */ /* 0x000e220008000800 */
[----:B------:R-:W-:Y:S01]  /*00e0*/  I2FP.F32.S32 R6, R0 ;  /* 0x0000000000067245 */ /* 0x000fe20000201400 */
[----:B------:R-:W-:Y:S01]  /*00f0*/  IMAD.MOV.U32 R8, RZ, RZ, -0x3e000000 ;  /* 0xc2000000ff087424 */ /* 0x000fe200078e00ff */
[----:B------:R-:W-:Y:S01]  /*0100*/  I2FP.F32.U32 R7, R2 ;  /* 0x0000000200077245 */ /* 0x000fe20000201000 */
[----:B------:R-:W-:-:S05]  /*0110*/  UMOV UR5, URZ ;  /* 0x000000ff00057c82 */ /* 0x000fca0008000000 */
[----:B0-----:R0:W5:Y:S01]  /*0120*/  TEX.LL RZ, R6, R6, R8, UR4, 2D, 0x3 ;  /* 0x28ff040806067f60 */ /* 0x00116200089e03ff */
[----:B------:R-:W1:Y:S01]  /*0130*/  LDC.64 R4, c[0x0][0x388] ;  /* 0x0000e200ff047b82 */ /* 0x000e620000000a00 */
[----:B------:R-:W-:Y:S01]  /*0140*/  IMAD.MOV.U32 R11, RZ, RZ, 0x1 ;  /* 0x00000001ff0b7424 */ /* 0x000fe200078e00ff */
[----:B0-----:R-:W0:Y:S01]  /*0150*/  LDCU.64 UR4, c[0x0][0x358] ;  /* 0x00006b00ff0477ac */ /* 0x001e220008000a00 */
[----:B-----5:R-:W-:Y:S02]  /*0160*/  LOP3.LUT R0, R6, 0xff80, RZ, 0xc0, !PT ;  /* 0x0000ff8006007812 */ /* 0x020fe400078ec0ff */
[----:B------:R-:W-:-:S03]  /*0170*/  LOP3.LUT R2, R7, 0xff80, RZ, 0xc0, !PT ;  /* 0x0000ff8007027812 */ /* 0x000fc600078ec0ff */
[----:B------:R-:W-:Y:S02]  /*0180*/  VIADD R0, R0, 0x80 ;  /* 0x0000008000007836 */ /* 0x000fe40000000000 */
[----:B------:R-:W-:-:S03]  /*0190*/  VIADD R2, R2, 0x80 ;  /* 0x0000008002027836 */ /* 0x000fc60000000000 */
[----:B------:R-:W-:Y:S02]  /*01a0*/  SHF.R.U32.HI R3, RZ, 0x8, R0 ;  /* 0x00000008ff037819 */ /* 0x000fe40000011600 */
[----:B------:R-:W-:-:S03]  /*01b0*/  SHF.R.U32.HI R9, RZ, 0x8, R2 ;  /* 0x00000008ff097819 */ /* 0x000fc60000011602 */
[----:B-1----:R-:W-:-:S04]  /*01c0*/  IMAD.WIDE.U32 R2, R3, 0x4, R4 ;  /* 0x0000000403027825 */ /* 0x002fc800078e0004 */
[----:B------:R-:W-:Y:S01]  /*01d0*/  IMAD.WIDE.U32 R4, R9, 0x4, R4 ;  /* 0x0000000409047825 */ /* 0x000fe200078e0004 */
[----:B0-----:R-:W-:Y:S04]  /*01e0*/  REDG.E.ADD.STRONG.GPU desc[UR4][R2.64], R11 ;  /* 0x0000000b0200798e */ /* 0x001fe8000c12e104 */
[----:B------:R-:W-:Y:S01]  /*01f0*/  REDG.E.ADD.STRONG.GPU desc[UR4][R4.64+0x400], R11 ;  /* 0x0004000b0400798e */ /* 0x000fe2000c12e104 */
[----:B------:R-:W-:Y:S05]  /*0200*/  EXIT ;  /* 0x000000000000794d */ /* 0x000fea0003800000 */
.L_x_0:
[----:B------:R-:W-:-:S00]  /*0210*/  BRA `(.L_x_0) ;  /* 0xfffffffc00fc7947 */ /* 0x000fc0000383ffff */
[----:B------:R-:W-:-:S00]  /*0220*/  NOP ;  /* 0x0000000000007918 */ /* 0x000fc00000000000 */
        /* <DEDUP_REMOVED lines=13> */
.L_x_4:


//--------------------- .text.Thumbnail_ushort    --------------------------
	.section	.text.Thumbnail_ushort,"ax",@progbits
	.align	128
        .global         Thumbnail_ushort
        .type           Thumbnail_ushort,@function
        .size           Thumbnail_ushort,(.L_x_5 - Thumbnail_ushort)
        .other          Thumbnail_ushort,@"STO_CUDA_ENTRY STV_DEFAULT"
Thumbnail_ushort:
.text.Thumbnail_ushort:
        /* <DEDUP_REMOVED lines=17> */
[----:B------:R-:W-:-:S03]  /*0110*/  UMOV UR5, URZ ;  /* 0x000000ff00057c82 */ /* 0x000fc60008000000 */
[----:B0-----:R0:W5:Y:S01]  /*0120*/  TEX.LL RZ, R4, R4, R6, UR4, 2D, 0x1 ;  /* 0x28ff040604047f60 */ /* 0x00116200089e01ff */
[----:B------:R-:W1:Y:S01]  /*0130*/  LDC.64 R2, c[0x0][0x388] ;  /* 0x0000e200ff027b82 */ /* 0x000e620000000a00 */
[----:B------:R-:W-:Y:S01]  /*0140*/  IMAD.MOV.U32 R9, RZ, RZ, 0x1 ;  /* 0x00000001ff097424 */ /* 0x000fe200078e00ff */
[----:B0-----:R-:W0:Y:S01]  /*0150*/  LDCU.64 UR4, c[0x0][0x358] ;  /* 0x00006b00ff0477ac */ /* 0x001e220008000a00 */
[----:B-----5:R-:W-:-:S05]  /*0160*/  LOP3.LUT R0, R4, 0xff80, RZ, 0xc0, !PT ;  /* 0x0000ff8004007812 */ /* 0x020fca00078ec0ff */
[----:B------:R-:W-:-:S05]  /*0170*/  VIADD R0, R0, 0x80 ;  /* 0x0000008000007836 */ /* 0x000fca0000000000 */
[----:B------:R-:W-:-:S05]  /*0180*/  SHF.R.U32.HI R7, RZ, 0x8, R0 ;  /* 0x00000008ff077819 */ /* 0x000fca0000011600 */
[----:B-1----:R-:W-:-:S05]  /*0190*/  IMAD.WIDE.U32 R2, R7, 0x4, R2 ;  /* 0x0000000407027825 */ /* 0x002fca00078e0002 */
[----:B0-----:R-:W-:Y:S01]  /*01a0*/  REDG.E.ADD.STRONG.GPU desc[UR4][R2.64], R9 ;  /* 0x000000090200798e */ /* 0x001fe2000c12e104 */
[----:B------:R-:W-:Y:S05]  /*01b0*/  EXIT ;  /* 0x000000000000794d */ /* 0x000fea0003800000 */
.L_x_1:
        /* <DEDUP_REMOVED lines=12> */
.L_x_5:


//--------------------- .text.Thumbnail_uchar2    --------------------------
	.section	.text.Thumbnail_uchar2,"ax",@progbits
	.align	128
        .global         Thumbnail_uchar2
        .type           Thumbnail_uchar2,@function
        .size           Thumbnail_uchar2,(.L_x_6 - Thumbnail_uchar2)
        .other          Thumbnail_uchar2,@"STO_CUDA_ENTRY STV_DEFAULT"
Thumbnail_uchar2:
.text.Thumbnail_uchar2:
        /* <DEDUP_REMOVED lines=19> */
[----:B------:R-:W1:Y:S01]  /*0130*/  LDCU.64 UR6, c[0x0][0x388] ;  /* 0x00007100ff0677ac */ /* 0x000e620008000a00 */
[----:B0-----:R-:W0:Y:S01]  /*0140*/  LDCU.64 UR4, c[0x0][0x358] ;  /* 0x00006b00ff0477ac */ /* 0x001e220008000a00 */
[----:B-----5:R-:W-:Y:S02]  /*0150*/  IMAD.SHL.U32 R0, R6, 0x4, RZ ;  /* 0x0000000406007824 */ /* 0x020fe400078e00ff */
[----:B------:R-:W-:Y:S02]  /*0160*/  IMAD.SHL.U32 R2, R7, 0x4, RZ ;  /* 0x0000000407027824 */ /* 0x000fe400078e00ff */
[----:B------:R-:W-:Y:S01]  /*0170*/  IMAD.MOV.U32 R7, RZ, RZ, 0x1 ;  /* 0x00000001ff077424 */ /* 0x000fe200078e00ff */
[----:B------:R-:W-:Y:S02]  /*0180*/  LOP3.LUT R0, R0, 0x3fc, RZ, 0xc0, !PT ;  /* 0x000003fc00007812 */ /* 0x000fe400078ec0ff */
[----:B------:R-:W-:-:S02]  /*0190*/  LOP3.LUT R4, R2, 0x3fc, RZ, 0xc0, !PT ;  /* 0x000003fc02047812 */ /* 0x000fc400078ec0ff */
[----:B-1----:R-:W-:Y:S02]  /*01a0*/  IADD3 R2, P0, PT, R0, UR6, RZ ;  /* 0x0000000600027c10 */ /* 0x002fe4000ff1e0ff */
[----:B------:R-:W-:-:S03]  /*01b0*/  IADD3 R4, P1, PT, R4, UR6, RZ ;  /* 0x0000000604047c10 */ /* 0x000fc6000ff3e0ff */
[----:B------:R-:W-:Y:S02]  /*01c0*/  IMAD.X R3, RZ, RZ, UR7, P0 ;  /* 0x00000007ff037e24 */ /* 0x000fe400080e06ff */
[----:B------:R-:W-:-:S03]  /*01d0*/  IMAD.X R5, RZ, RZ, UR7, P1 ;  /* 0x00000007ff057e24 */ /* 0x000fc600088e06ff */
[----:B0-----:R-:W-:Y:S04]  /*01e0*/  REDG.E.ADD.STRONG.GPU desc[UR4][R2.64], R7 ;  /* 0x000000070200798e */ /* 0x001fe8000c12e104 */
[----:B------:R-:W-:Y:S01]  /*01f0*/  REDG.E.ADD.STRONG.GPU desc[UR4][R4.64+0x400], R7 ;  /* 0x000400070400798e */ /* 0x000fe2000c12e104 */
[----:B------:R-:W-:Y:S05]  /*0200*/  EXIT ;  /* 0x000000000000794d */ /* 0x000fea0003800000 */
.L_x_2:
        /* <DEDUP_REMOVED lines=15> */
.L_x_6:


//--------------------- .text.Thumbnail_uchar     --------------------------
	.section	.text.Thumbnail_uchar,"ax",@progbits
	.align	128
        .global         Thumbnail_uchar
        .type           Thumbnail_uchar,@function
        .size           Thumbnail_uchar,(.L_x_7 - Thumbnail_uchar)
        .other          Thumbnail_uchar,@"STO_CUDA_ENTRY STV_DEFAULT"
Thumbnail_uchar:
.text.Thumbnail_uchar:
        /* <DEDUP_REMOVED lines=19> */
[----:B------:R-:W1:Y:S01]  /*0130*/  LDCU.64 UR6, c[0x0][0x388] ;  /* 0x00007100ff0677ac */ /* 0x000e620008000a00 */
[----:B------:R-:W-:Y:S01]  /*0140*/  IMAD.MOV.U32 R7, RZ, RZ, 0x1 ;  /* 0x00000001ff077424 */ /* 0x000fe200078e00ff */
[----:B0-----:R-:W0:Y:S01]  /*0150*/  LDCU.64 UR4, c[0x0][0x358] ;  /* 0x00006b00ff0477ac */ /* 0x001e220008000a00 */
[----:B-----5:R-:W-:-:S05]  /*0160*/  IMAD.SHL.U32 R0, R4, 0x4, RZ ;  /* 0x0000000404007824 */ /* 0x020fca00078e00ff */
[----:B------:R-:W-:-:S04]  /*0170*/  LOP3.LUT R0, R0, 0x3fc, RZ, 0xc0, !PT ;  /* 0x000003fc00007812 */ /* 0x000fc800078ec0ff */
[----:B-1----:R-:W-:-:S05]  /*0180*/  IADD3 R2, P0, PT, R0, UR6, RZ ;  /* 0x0000000600027c10 */ /* 0x002fca000ff1e0ff */
[----:B------:R-:W-:-:S05]  /*0190*/  IMAD.X R3, RZ, RZ, UR7, P0 ;  /* 0x00000007ff037e24 */ /* 0x000fca00080e06ff */
[----:B0-----:R-:W-:Y:S01]  /*01a0*/  REDG.E.ADD.STRONG.GPU desc[UR4][R2.64], R7 ;  /* 0x000000070200798e */ /* 0x001fe2000c12e104 */
[----:B------:R-:W-:Y:S05]  /*01b0*/  EXIT ;  /* 0x000000000000794d */ /* 0x000fea0003800000 */
.L_x_3:
        /* <DEDUP_REMOVED lines=12> */
.L_x_7:


//--------------------- .nv.shared.reserved.0     --------------------------
	.section	.nv.shared.reserved.0,"aw",@nobits
	.weak		__nv_reservedSMEM_offset_0_alias
	.size		__nv_reservedSMEM_offset_0_alias, 0, 64
	.other		__nv_reservedSMEM_offset_0_alias,@"STO_CUDA_RESERVED_SHARED STV_DEFAULT"
__nv_reservedSMEM_offset_0_alias:
	.zero		0
	.zero		64


//--------------------- .nv.constant0.Thumbnail_ushort2 --------------------------
	.section	.nv.constant0.Thumbnail_ushort2,"a",@progbits
	.sectionflags	@""
	.align	4
.nv.constant0.Thumbnail_ushort2:
	.zero		920


//--------------------- .nv.constant0.Thumbnail_ushort --------------------------
	.section	.nv.constant0.Thumbnail_ushort,"a",@progbits
	.sectionflags	@""
	.align	4
.nv.constant0.Thumbnail_ushort:
	.zero		920


//--------------------- .nv.constant0.Thumbnail_uchar2 --------------------------
	.section	.nv.constant0.Thumbnail_uchar2,"a",@progbits
	.sectionflags	@""
	.align	4
.nv.constant0.Thumbnail_uchar2:
	.zero		920


//--------------------- .nv.constant0.Thumbnail_uchar --------------------------
	.section	.nv.constant0.Thumbnail_uchar,"a",@progbits
	.sectionflags	@""
	.align	4
.nv.constant0.Thumbnail_uchar:
	.zero		920


//--------------------- SYMBOLS --------------------------

	.type		.nv.reservedSmem.offset0,@object
	.size		.nv.reservedSmem.offset0,0x4
